	.headerflags	@"EF_CUDA_TEXMODE_UNIFIED EF_CUDA_64BIT_ADDRESS EF_CUDA_ACCELERATORS EF_CUDA_SM90 EF_CUDA_VIRTUAL_SM(EF_CUDA_SM90)"
	.elftype	@"ET_EXEC"


//--------------------- .nv.info                  --------------------------
	.section	.nv.info,"",@"SHT_CUDA_INFO"
	.align	4


	//----- nvinfo : EIATTR_REGCOUNT
	.align		4
        /*0000*/ 	.byte	0x04, 0x2f
        /*0002*/ 	.short	(.L_3 - .L_2)
	.align		4
.L_2:
        /*0004*/ 	.word	index@(triton_poi_fused__native_batch_norm_legit_no_training_add_div_hardtanh_mul_46)
        /*0008*/ 	.word	0x00000012


	//----- nvinfo : EIATTR_MIN_STACK_SIZE
	.align		4
.L_3:
        /*000c*/ 	.byte	0x04, 0x12
        /*000e*/ 	.short	(.L_5 - .L_4)
	.align		4
.L_4:
        /*0010*/ 	.word	index@(triton_poi_fused__native_batch_norm_legit_no_training_add_div_hardtanh_mul_46)
        /*0014*/ 	.word	0x00000000


	//----- nvinfo : EIATTR_FRAME_SIZE
	.align		4
.L_5:
        /*0018*/ 	.byte	0x04, 0x11
        /*001a*/ 	.short	(.L_7 - .L_6)
	.align		4
.L_6:
        /*001c*/ 	.word	index@(triton_poi_fused__native_batch_norm_legit_no_training_add_div_hardtanh_mul_46)
        /*0020*/ 	.word	0x00000000


	//----- nvinfo : EIATTR_MIN_STACK_SIZE
	.align		4
.L_7:
        /*0024*/ 	.byte	0x04, 0x12
        /*0026*/ 	.short	(.L_9 - .L_8)
	.align		4
.L_8:
        /*0028*/ 	.word	index@(triton_poi_fused__native_batch_norm_legit_no_training_add_div_hardtanh_mul_46)
        /*002c*/ 	.word	0x00000000
.L_9:


//--------------------- .nv.info.triton_poi_fused__native_batch_norm_legit_no_training_add_div_hardtanh_mul_46 --------------------------
	.section	.nv.info.triton_poi_fused__native_batch_norm_legit_no_training_add_div_hardtanh_mul_46,"",@"SHT_CUDA_INFO"
	.sectionflags	@""
	.align	4


	//----- nvinfo : EIATTR_CUDA_API_VERSION
	.align		4
        /*0000*/ 	.byte	0x04, 0x37
        /*0002*/ 	.short	(.L_11 - .L_10)
.L_10:
        /*0004*/ 	.word	0x0000007c


	//----- nvinfo : EIATTR_KPARAM_INFO
	.align		4
.L_11:
        /*0008*/ 	.byte	0x04, 0x17
        /*000a*/ 	.short	(.L_13 - .L_12)
.L_12:
        /*000c*/ 	.word	0x00000000
        /*0010*/ 	.short	0x0006
        /*0012*/ 	.short	0x0030
        /*0014*/ 	.byte	0x00, 0xf0, 0x11, 0x00


	//----- nvinfo : EIATTR_KPARAM_INFO
	.align		4
.L_13:
        /*0018*/ 	.byte	0x04, 0x17
        /*001a*/ 	.short	(.L_15 - .L_14)
.L_14:
        /*001c*/ 	.word	0x00000000
        /*0020*/ 	.short	0x0005
        /*0022*/ 	.short	0x0028
        /*0024*/ 	.byte	0x00, 0xf4, 0x21, 0x00


	//----- nvinfo : EIATTR_KPARAM_INFO
	.align		4
.L_15:
        /*0028*/ 	.byte	0x04, 0x17
        /*002a*/ 	.short	(.L_17 - .L_16)
.L_16:
        /*002c*/ 	.word	0x00000000
        /*0030*/ 	.short	0x0004
        /*0032*/ 	.short	0x0020
        /*0034*/ 	.byte	0x00, 0xf4, 0x21, 0x00


	//----- nvinfo : EIATTR_KPARAM_INFO
	.align		4
.L_17:
        /*0038*/ 	.byte	0x04, 0x17
        /*003a*/ 	.short	(.L_19 - .L_18)
.L_18:
        /*003c*/ 	.word	0x00000000
        /*0040*/ 	.short	0x0003
        /*0042*/ 	.short	0x0018
        /*0044*/ 	.byte	0x00, 0xf4, 0x21, 0x00


	//----- nvinfo : EIATTR_KPARAM_INFO
	.align		4
.L_19:
        /*0048*/ 	.byte	0x04, 0x17
        /*004a*/ 	.short	(.L_21 - .L_20)
.L_20:
        /*004c*/ 	.word	0x00000000
        /*0050*/ 	.short	0x0002
        /*0052*/ 	.short	0x0010
        /*0054*/ 	.byte	0x00, 0xf4, 0x21, 0x00


	//----- nvinfo : EIATTR_KPARAM_INFO
	.align		4
.L_21:
        /*0058*/ 	.byte	0x04, 0x17
        /*005a*/ 	.short	(.L_23 - .L_22)
.L_22:
        /*005c*/ 	.word	0x00000000
        /*0060*/ 	.short	0x0001
        /*0062*/ 	.short	0x0008
        /*0064*/ 	.byte	0x00, 0xf4, 0x21, 0x00


	//----- nvinfo : EIATTR_KPARAM_INFO
	.align		4
.L_23:
        /*0068*/ 	.byte	0x04, 0x17
        /*006a*/ 	.short	(.L_25 - .L_24)
.L_24:
        /*006c*/ 	.word	0x00000000
        /*0070*/ 	.short	0x0000
        /*0072*/ 	.short	0x0000
        /*0074*/ 	.byte	0x00, 0xf4, 0x21, 0x00


	//----- nvinfo : EIATTR_SPARSE_MMA_MASK
	.align		4
.L_25:
        /*0078*/ 	.byte	0x03, 0x50
        /*007a*/ 	.short	0x0000


	//----- nvinfo : EIATTR_MAXREG_COUNT
	.align		4
        /*007c*/ 	.byte	0x03, 0x1b
        /*007e*/ 	.short	0x00ff


	//----- nvinfo : EIATTR_EXIT_INSTR_OFFSETS
	.align		4
        /*0080*/ 	.byte	0x04, 0x1c
        /*0082*/ 	.short	(.L_27 - .L_26)


	//   ....[0]....
.L_26:
        /*0084*/ 	.word	0x00000350


	//   ....[1]....
        /*0088*/ 	.word	0x00000370


	//----- nvinfo : EIATTR_REQNTID
	.align		4
.L_27:
        /*008c*/ 	.byte	0x04, 0x10
        /*008e*/ 	.short	(.L_29 - .L_28)
.L_28:
        /*0090*/ 	.word	0x00000080
        /*0094*/ 	.word	0x00000001
        /*0098*/ 	.word	0x00000001


	//----- nvinfo : EIATTR_CBANK_PARAM_SIZE
	.align		4
.L_29:
        /*009c*/ 	.byte	0x03, 0x19
        /*009e*/ 	.short	0x0034


	//----- nvinfo : EIATTR_PARAM_CBANK
	.align		4
        /*00a0*/ 	.byte	0x04, 0x0a
        /*00a2*/ 	.short	(.L_31 - .L_30)
	.align		4
.L_30:
        /*00a4*/ 	.word	index@(.nv.constant0.triton_poi_fused__native_batch_norm_legit_no_training_add_div_hardtanh_mul_46)
        /*00a8*/ 	.short	0x0210
        /*00aa*/ 	.short	0x0034


	//----- nvinfo : EIATTR_SW_WAR
	.align		4
.L_31:
        /*00ac*/ 	.byte	0x04, 0x36
        /*00ae*/ 	.short	(.L_33 - .L_32)
.L_32:
        /*00b0*/ 	.word	0x00000008
.L_33:


//--------------------- .nv.callgraph             --------------------------
	.section	.nv.callgraph,"",@"SHT_CUDA_CALLGRAPH"
	.align	4
	.sectionentsize	8
	.align		4
        /*0000*/ 	.word	0x00000000
	.align		4
        /*0004*/ 	.word	0xffffffff
	.align		4
        /*0008*/ 	.word	0x00000000
	.align		4
        /*000c*/ 	.word	0xfffffffe
	.align		4
        /*0010*/ 	.word	0x00000000
	.align		4
        /*0014*/ 	.word	0xfffffffd
	.align		4
        /*0018*/ 	.word	0x00000000
	.align		4
        /*001c*/ 	.word	0xfffffffc


//--------------------- .nv.constant4             --------------------------
	.section	.nv.constant4,"a",@progbits
	.align	8
	.align		8
.nv.constant4:
        /*0000*/ 	.dword	_$_str
	.align		8
        /*0008*/ 	.dword	_$_str_$_2


//--------------------- .text.triton_poi_fused__native_batch_norm_legit_no_training_add_div_hardtanh_mul_46 --------------------------
	.section	.text.triton_poi_fused__native_batch_norm_legit_no_training_add_div_hardtanh_mul_46,"ax",@progbits
	.align	128
        .global         triton_poi_fused__native_batch_norm_legit_no_training_add_div_hardtanh_mul_46
        .type           triton_poi_fused__native_batch_norm_legit_no_training_add_div_hardtanh_mul_46,@function
        .size           triton_poi_fused__native_batch_norm_legit_no_training_add_div_hardtanh_mul_46,(.L_x_1 - triton_poi_fused__native_batch_norm_legit_no_training_add_div_hardtanh_mul_46)
        .other          triton_poi_fused__native_batch_norm_legit_no_training_add_div_hardtanh_mul_46,@"STO_CUDA_ENTRY STV_DEFAULT"
triton_poi_fused__native_batch_norm_legit_no_training_add_div_hardtanh_mul_46:
.text.triton_poi_fused__native_batch_norm_legit_no_training_add_div_hardtanh_mul_46:
[----:B------:R-:W0:Y:S01]  /*0000*/  LDC R1, c[0x0][0x28] ;  /* 0x00000a00ff017b82 */ /* 0x000e220000000800 */
[----:B------:R-:W1:Y:S07]  /*0010*/  S2R R0, SR_TID.X ;  /* 0x0000000000007919 */ /* 0x000e6e0000002100 */
[----:B------:R-:W2:Y:S01]  /*0020*/  LDC.64 R6, c[0x0][0x228] ;  /* 0x00008a00ff067b82 */ /* 0x000ea20000000a00 */
[----:B------:R-:W-:Y:S01]  /*0030*/  CS2R R14, SRZ ;  /* 0x00000000000e7805 */ /* 0x000fe2000001ff00 */
[----:B------:R-:W-:Y:S01]  /*0040*/  ULDC.64 UR4, c[0x0][0x208] ;  /* 0x0000820000047ab9 */ /* 0x000fe20000000a00 */
[----:B------:R-:W3:Y:S05]  /*0050*/  S2R R3, SR_CTAID.X ;  /* 0x0000000000037919 */ /* 0x000eea0000002500 */
[----:B------:R-:W4:Y:S08]  /*0060*/  LDC.64 R4, c[0x0][0x220] ;  /* 0x00008800ff047b82 */ /* 0x000f300000000a00 */
[----:B------:R-:W5:Y:S08]  /*0070*/  LDC.64 R8, c[0x0][0x230] ;  /* 0x00008c00ff087b82 */ /* 0x000f700000000a00 */
[----:B------:R-:W5:Y:S01]  /*0080*/  LDC.64 R10, c[0x0][0x238] ;  /* 0x00008e00ff0a7b82 */ /* 0x000f620000000a00 */
[----:B-1----:R-:W-:-:S04]  /*0090*/  LOP3.LUT R0, R0, 0x7f, RZ, 0xc0, !PT ;  /* 0x0000007f00007812 */ /* 0x002fc800078ec0ff */
[----:B---3--:R-:W-:-:S04]  /*00a0*/  LEA R0, R3, R0, 0x7 ;  /* 0x0000000003007211 */ /* 0x008fc800078e38ff */
[C---:B------:R-:W-:Y:S01]  /*00b0*/  ISETP.GE.AND P0, PT, R0.reuse, 0x2400, PT ;  /* 0x000024000000780c */ /* 0x040fe20003f06270 */
[----:B------:R-:W-:-:S05]  /*00c0*/  IMAD.HI R2, R0, 0x38e38e39, RZ ;  /* 0x38e38e3900027827 */ /* 0x000fca00078e02ff */
[----:B------:R-:W-:-:S04]  /*00d0*/  SHF.R.U32.HI R3, RZ, 0x1f, R2 ;  /* 0x0000001fff037819 */ /* 0x000fc80000011602 */
[----:B------:R-:W-:-:S05]  /*00e0*/  LEA.HI.SX32 R3, R2, R3, 0x19 ;  /* 0x0000000302037211 */ /* 0x000fca00078fcaff */
[----:B------:R-:W-:Y:S02]  /*00f0*/  IMAD R13, R3, -0x240, R0 ;  /* 0xfffffdc0030d7824 */ /* 0x000fe400078e0200 */
[----:B------:R-:W1:Y:S02]  /*0100*/  LDC.64 R2, c[0x0][0x218] ;  /* 0x00008600ff027b82 */ /* 0x000e640000000a00 */
[----:B--2---:R-:W-:-:S05]  /*0110*/  IMAD.WIDE R6, R13, 0x4, R6 ;  /* 0x000000040d067825 */ /* 0x004fca00078e0206 */
[----:B------:R5:W2:Y:S01]  /*0120*/  @!P0 LDG.E.EL R14, desc[UR4][R6.64] ;  /* 0x00000004060e8981 */ /* 0x000aa2000c2e1900 */
[----:B------:R-:W-:Y:S01]  /*0130*/  HFMA2.MMA R12, -RZ, RZ, 0, 0 ;  /* 0x00000000ff0c7435 */ /* 0x000fe200000001ff */
[----:B----4-:R-:W-:-:S05]  /*0140*/  IMAD.WIDE R4, R13, 0x4, R4 ;  /* 0x000000040d047825 */ /* 0x010fca00078e0204 */
[----:B------:R-:W3:Y:S01]  /*0150*/  @!P0 LDG.E.EL R15, desc[UR4][R4.64] ;  /* 0x00000004040f8981 */ /* 0x000ee2000c2e1900 */
[----:B-----5:R-:W-:-:S04]  /*0160*/  IMAD.WIDE R6, R13, 0x4, R8 ;  /* 0x000000040d067825 */ /* 0x020fc800078e0208 */
[----:B-1----:R-:W-:-:S04]  /*0170*/  IMAD.WIDE R2, R0, 0x4, R2 ;  /* 0x0000000400027825 */ /* 0x002fc800078e0202 */
[----:B0-----:R-:W-:Y:S01]  /*0180*/  IMAD.WIDE R8, R13, 0x4, R10 ;  /* 0x000000040d087825 */ /* 0x001fe200078e020a */
[----:B------:R0:W3:Y:S01]  /*0190*/  @!P0 LDG.E R12, desc[UR4][R2.64] ;  /* 0x00000004020c8981 */ /* 0x0000e2000c1e1900 */
[----:B------:R-:W-:-:S06]  /*01a0*/  CS2R R10, SRZ ;  /* 0x00000000000a7805 */ /* 0x000fcc000001ff00 */
[----:B------:R-:W4:Y:S04]  /*01b0*/  @!P0 LDG.E.EL R10, desc[UR4][R6.64] ;  /* 0x00000004060a8981 */ /* 0x000f28000c2e1900 */
[----:B------:R-:W4:Y:S01]  /*01c0*/  @!P0 LDG.E.EL R11, desc[UR4][R8.64] ;  /* 0x00000004080b8981 */ /* 0x000f22000c2e1900 */
[----:B0-----:R-:W-:Y:S01]  /*01d0*/  MOV R2, 0x3e800000 ;  /* 0x3e80000000027802 */ /* 0x001fe20000000f00 */
[----:B--2---:R-:W-:-:S04]  /*01e0*/  FADD R14, R14, 9.9999997473787516356e-06 ;  /* 0x3727c5ac0e0e7421 */ /* 0x004fc80000000000 */
[----:B------:R-:W0:Y:S02]  /*01f0*/  MUFU.SQRT R13, R14 ;  /* 0x0000000e000d7308 */ /* 0x000e240000002000 */
[C---:B0-----:R-:W-:Y:S02]  /*0200*/  FSETP.GT.AND P1, PT, R13.reuse, 8.50705917302346158658e+37, PT ;  /* 0x7e8000000d00780b */ /* 0x041fe40003f24000 */
[----:B------:R-:W-:-:S11]  /*0210*/  FSETP.GEU.AND P2, PT, R13, 1.175494350822287508e-38, PT ;  /* 0x008000000d00780b */ /* 0x000fd60003f4e000 */
[----:B------:R-:W-:-:S04]  /*0220*/  @P1 FMUL R13, R13, 0.25 ;  /* 0x3e8000000d0d1820 */ /* 0x000fc80000400000 */
[----:B------:R-:W-:-:S06]  /*0230*/  @!P2 FMUL R13, R13, 16777216 ;  /* 0x4b8000000d0da820 */ /* 0x000fcc0000400000 */
[----:B------:R-:W0:Y:S01]  /*0240*/  MUFU.RCP R13, R13 ;  /* 0x0000000d000d7308 */ /* 0x000e220000001000 */
[----:B------:R-:W-:Y:S01]  /*0250*/  FSEL R2, R2, 1, P1 ;  /* 0x3f80000002027808 */ /* 0x000fe20000800000 */
[----:B---3--:R-:W-:-:S04]  /*0260*/  FADD R12, -R15, R12 ;  /* 0x0000000c0f0c7221 */ /* 0x008fc80000000100 */
[----:B------:R-:W-:-:S04]  /*0270*/  @!P2 FMUL R2, R2, 16777216 ;  /* 0x4b8000000202a820 */ /* 0x000fc80000400000 */
[----:B0-----:R-:W-:-:S04]  /*0280*/  FMUL R3, R13, R2 ;  /* 0x000000020d037220 */ /* 0x001fc80000400000 */
[----:B------:R-:W-:Y:S02]  /*0290*/  FMUL R12, R12, R3 ;  /* 0x000000030c0c7220 */ /* 0x000fe40000400000 */
[----:B------:R-:W0:Y:S02]  /*02a0*/  LDC.64 R2, c[0x0][0x210] ;  /* 0x00008400ff027b82 */ /* 0x000e240000000a00 */
[----:B----4-:R-:W-:-:S04]  /*02b0*/  FFMA R10, R12, R10, R11 ;  /* 0x0000000a0c0a7223 */ /* 0x010fc8000000000b */
[----:B------:R-:W-:-:S05]  /*02c0*/  FADD R4, R10, 3 ;  /* 0x404000000a047421 */ /* 0x000fca0000000000 */
[----:B------:R-:W-:-:S04]  /*02d0*/  FSETP.GTU.AND P1, PT, R4, RZ, PT ;  /* 0x000000ff0400720b */ /* 0x000fc80003f2c000 */
[----:B------:R-:W-:-:S04]  /*02e0*/  FSEL R4, R4, RZ, P1 ;  /* 0x000000ff04047208 */ /* 0x000fc80000800000 */
[C---:B------:R-:W-:Y:S01]  /*02f0*/  FSETP.GEU.AND P2, PT, R4.reuse, 6, PT ;  /* 0x40c000000400780b */ /* 0x040fe20003f4e000 */
[C---:B------:R-:W-:Y:S01]  /*0300*/  FMUL R5, R4.reuse, 0.16666667163372039795 ;  /* 0x3e2aaaab04057820 */ /* 0x040fe20000400000 */
[----:B------:R-:W-:Y:S01]  /*0310*/  FSETP.NAN.AND P1, PT, R4, R4, PT ;  /* 0x000000040400720b */ /* 0x000fe20003f28000 */
[----:B0-----:R-:W-:-:S10]  /*0320*/  IMAD.WIDE R2, R0, 0x4, R2 ;  /* 0x0000000400027825 */ /* 0x001fd400078e0202 */
[----:B------:R-:W-:-:S05]  /*0330*/  @P2 FSEL R5, R5, 1, P1 ;  /* 0x3f80000005052808 */ /* 0x000fca0000800000 */
[----:B------:R-:W-:Y:S01]  /*0340*/  FMUL R5, R10, R5 ;  /* 0x000000050a057220 */ /* 0x000fe20000400000 */
[----:B------:R-:W-:Y:S06]  /*0350*/  @P0 EXIT ;  /* 0x000000000000094d */ /* 0x000fec0003800000 */
[----:B------:R-:W-:Y:S01]  /*0360*/  STG.E desc[UR4][R2.64], R5 ;  /* 0x0000000502007986 */ /* 0x000fe2000c101904 */
[----:B------:R-:W-:Y:S05]  /*0370*/  EXIT ;  /* 0x000000000000794d */ /* 0x000fea0003800000 */
.L_x_0:
[----:B------:R-:W-:-:S00]  /*0380*/  BRA `(.L_x_0) ;  /* 0xfffffffc00fc7947 */ /* 0x000fc0000383ffff */
[----:B------:R-:W-:-:S00]  /*0390*/  NOP ;  /* 0x0000000000007918 */ /* 0x000fc00000000000 */
        /* <DEDUP_REMOVED lines=14> */
.L_x_1:


//--------------------- .nv.global.init           --------------------------
	.section	.nv.global.init,"aw",@progbits
.nv.global.init:
	.type		_$_str,@object
	.size		_$_str,(_$_str_$_2 - _$_str)
_$_str:
        /*0000*/ 	.byte	0x5f, 0x5f, 0x43, 0x55, 0x44, 0x41, 0x5f, 0x46, 0x54, 0x5a, 0x00
	.type		_$_str_$_2,@object
	.size		_$_str_$_2,(.L_1 - _$_str_$_2)
_$_str_$_2:
        /*000b*/ 	.byte	0x5f, 0x5f, 0x43, 0x55, 0x44, 0x41, 0x5f, 0x50, 0x52, 0x45, 0x43, 0x5f, 0x53, 0x51, 0x52, 0x54
        /*001b*/ 	.byte	0x00
.L_1:


//--------------------- .nv.constant0.triton_poi_fused__native_batch_norm_legit_no_training_add_div_hardtanh_mul_46 --------------------------
	.section	.nv.constant0.triton_poi_fused__native_batch_norm_legit_no_training_add_div_hardtanh_mul_46,"a",@progbits
	.sectionflags	@""
	.align	4
.nv.constant0.triton_poi_fused__native_batch_norm_legit_no_training_add_div_hardtanh_mul_46:
	.zero		580
